	.headerflags	@"EF_CUDA_TEXMODE_UNIFIED EF_CUDA_64BIT_ADDRESS EF_CUDA_ACCELERATORS EF_CUDA_SM90 EF_CUDA_VIRTUAL_SM(EF_CUDA_SM90)"
	.elftype	@"ET_EXEC"


//--------------------- .nv.info                  --------------------------
	.section	.nv.info,"",@"SHT_CUDA_INFO"
	.align	4


	//----- nvinfo : EIATTR_REGCOUNT
	.align		4
        /*0000*/ 	.byte	0x04, 0x2f
        /*0002*/ 	.short	(.L_1 - .L_0)
	.align		4
.L_0:
        /*0004*/ 	.word	index@(triton_poi_fused_convolution_72)
        /*0008*/ 	.word	0x0000000c


	//----- nvinfo : EIATTR_MIN_STACK_SIZE
	.align		4
.L_1:
        /*000c*/ 	.byte	0x04, 0x12
        /*000e*/ 	.short	(.L_3 - .L_2)
	.align		4
.L_2:
        /*0010*/ 	.word	index@(triton_poi_fused_convolution_72)
        /*0014*/ 	.word	0x00000000


	//----- nvinfo : EIATTR_FRAME_SIZE
	.align		4
.L_3:
        /*0018*/ 	.byte	0x04, 0x11
        /*001a*/ 	.short	(.L_5 - .L_4)
	.align		4
.L_4:
        /*001c*/ 	.word	index@(triton_poi_fused_convolution_72)
        /*0020*/ 	.word	0x00000000


	//----- nvinfo : EIATTR_MIN_STACK_SIZE
	.align		4
.L_5:
        /*0024*/ 	.byte	0x04, 0x12
        /*0026*/ 	.short	(.L_7 - .L_6)
	.align		4
.L_6:
        /*0028*/ 	.word	index@(triton_poi_fused_convolution_72)
        /*002c*/ 	.word	0x00000000
.L_7:


//--------------------- .nv.info.triton_poi_fused_convolution_72 --------------------------
	.section	.nv.info.triton_poi_fused_convolution_72,"",@"SHT_CUDA_INFO"
	.sectionflags	@""
	.align	4


	//----- nvinfo : EIATTR_CUDA_API_VERSION
	.align		4
        /*0000*/ 	.byte	0x04, 0x37
        /*0002*/ 	.short	(.L_9 - .L_8)
.L_8:
        /*0004*/ 	.word	0x0000007c


	//----- nvinfo : EIATTR_KPARAM_INFO
	.align		4
.L_9:
        /*0008*/ 	.byte	0x04, 0x17
        /*000a*/ 	.short	(.L_11 - .L_10)
.L_10:
        /*000c*/ 	.word	0x00000000
        /*0010*/ 	.short	0x0002
        /*0012*/ 	.short	0x0010
        /*0014*/ 	.byte	0x00, 0xf0, 0x11, 0x00


	//----- nvinfo : EIATTR_KPARAM_INFO
	.align		4
.L_11:
        /*0018*/ 	.byte	0x04, 0x17
        /*001a*/ 	.short	(.L_13 - .L_12)
.L_12:
        /*001c*/ 	.word	0x00000000
        /*0020*/ 	.short	0x0001
        /*0022*/ 	.short	0x0008
        /*0024*/ 	.byte	0x00, 0xf4, 0x21, 0x00


	//----- nvinfo : EIATTR_KPARAM_INFO
	.align		4
.L_13:
        /*0028*/ 	.byte	0x04, 0x17
        /*002a*/ 	.short	(.L_15 - .L_14)
.L_14:
        /*002c*/ 	.word	0x00000000
        /*0030*/ 	.short	0x0000
        /*0032*/ 	.short	0x0000
        /*0034*/ 	.byte	0x00, 0xf4, 0x21, 0x00


	//----- nvinfo : EIATTR_SPARSE_MMA_MASK
	.align		4
.L_15:
        /*0038*/ 	.byte	0x03, 0x50
        /*003a*/ 	.short	0x0000


	//----- nvinfo : EIATTR_MAXREG_COUNT
	.align		4
        /*003c*/ 	.byte	0x03, 0x1b
        /*003e*/ 	.short	0x00ff


	//----- nvinfo : EIATTR_EXIT_INSTR_OFFSETS
	.align		4
        /*0040*/ 	.byte	0x04, 0x1c
        /*0042*/ 	.short	(.L_17 - .L_16)


	//   ....[0]....
.L_16:
        /*0044*/ 	.word	0x00000140


	//   ....[1]....
        /*0048*/ 	.word	0x00000160


	//----- nvinfo : EIATTR_REQNTID
	.align		4
.L_17:
        /*004c*/ 	.byte	0x04, 0x10
        /*004e*/ 	.short	(.L_19 - .L_18)
.L_18:
        /*0050*/ 	.word	0x00000080
        /*0054*/ 	.word	0x00000001
        /*0058*/ 	.word	0x00000001


	//----- nvinfo : EIATTR_CBANK_PARAM_SIZE
	.align		4
.L_19:
        /*005c*/ 	.byte	0x03, 0x19
        /*005e*/ 	.short	0x0014


	//----- nvinfo : EIATTR_PARAM_CBANK
	.align		4
        /*0060*/ 	.byte	0x04, 0x0a
        /*0062*/ 	.short	(.L_21 - .L_20)
	.align		4
.L_20:
        /*0064*/ 	.word	index@(.nv.constant0.triton_poi_fused_convolution_72)
        /*0068*/ 	.short	0x0210
        /*006a*/ 	.short	0x0014


	//----- nvinfo : EIATTR_SW_WAR
	.align		4
.L_21:
        /*006c*/ 	.byte	0x04, 0x36
        /*006e*/ 	.short	(.L_23 - .L_22)
.L_22:
        /*0070*/ 	.word	0x00000008
.L_23:


//--------------------- .nv.callgraph             --------------------------
	.section	.nv.callgraph,"",@"SHT_CUDA_CALLGRAPH"
	.align	4
	.sectionentsize	8
	.align		4
        /*0000*/ 	.word	0x00000000
	.align		4
        /*0004*/ 	.word	0xffffffff
	.align		4
        /*0008*/ 	.word	0x00000000
	.align		4
        /*000c*/ 	.word	0xfffffffe
	.align		4
        /*0010*/ 	.word	0x00000000
	.align		4
        /*0014*/ 	.word	0xfffffffd
	.align		4
        /*0018*/ 	.word	0x00000000
	.align		4
        /*001c*/ 	.word	0xfffffffc


//--------------------- .text.triton_poi_fused_convolution_72 --------------------------
	.section	.text.triton_poi_fused_convolution_72,"ax",@progbits
	.align	128
        .global         triton_poi_fused_convolution_72
        .type           triton_poi_fused_convolution_72,@function
        .size           triton_poi_fused_convolution_72,(.L_x_1 - triton_poi_fused_convolution_72)
        .other          triton_poi_fused_convolution_72,@"STO_CUDA_ENTRY STV_DEFAULT"
triton_poi_fused_convolution_72:
.text.triton_poi_fused_convolution_72:
[----:B------:R-:W0:Y:S02]  /*0000*/  LDC R1, c[0x0][0x28] ;  /* 0x00000a00ff017b82 */ /* 0x000e240000000800 */
[----:B------:R-:W1:Y:S01]  /*0010*/  S2R R0, SR_TID.X ;  /* 0x0000000000007919 */ /* 0x000e620000002100 */
[----:B------:R-:W2:Y:S01]  /*0020*/  LDC.64 R2, c[0x0][0x210] ;  /* 0x00008400ff027b82 */ /* 0x000ea20000000a00 */
[----:B------:R-:W-:Y:S01]  /*0030*/  ULDC.64 UR4, c[0x0][0x208] ;  /* 0x0000820000047ab9 */ /* 0x000fe20000000a00 */
[----:B------:R-:W3:Y:S06]  /*0040*/  S2R R7, SR_CTAID.X ;  /* 0x0000000000077919 */ /* 0x000eec0000002500 */
[----:B------:R-:W4:Y:S01]  /*0050*/  LDC.64 R4, c[0x0][0x218] ;  /* 0x00008600ff047b82 */ /* 0x000f220000000a00 */
[----:B-1----:R-:W-:-:S04]  /*0060*/  LOP3.LUT R0, R0, 0x7f, RZ, 0xc0, !PT ;  /* 0x0000007f00007812 */ /* 0x002fc800078ec0ff */
[----:B---3--:R-:W-:-:S04]  /*0070*/  LEA R7, R7, R0, 0x7 ;  /* 0x0000000007077211 */ /* 0x008fc800078e38ff */
[C---:B------:R-:W-:Y:S01]  /*0080*/  ISETP.GE.AND P0, PT, R7.reuse, 0x4b0, PT ;  /* 0x000004b00700780c */ /* 0x040fe20003f06270 */
[----:B------:R-:W-:-:S04]  /*0090*/  IMAD.HI R0, R7, 0x1b4e81b5, RZ ;  /* 0x1b4e81b507007827 */ /* 0x000fc800078e02ff */
[----:B--2---:R-:W-:Y:S01]  /*00a0*/  IMAD.WIDE R2, R7, 0x4, R2 ;  /* 0x0000000407027825 */ /* 0x004fe200078e0202 */
[----:B------:R-:W-:-:S04]  /*00b0*/  SHF.R.U32.HI R9, RZ, 0x1f, R0 ;  /* 0x0000001fff097819 */ /* 0x000fc80000011600 */
[----:B------:R-:W-:-:S05]  /*00c0*/  LEA.HI.SX32 R0, R0, R9, 0x1d ;  /* 0x0000000900007211 */ /* 0x000fca00078feaff */
[----:B------:R-:W-:Y:S01]  /*00d0*/  IMAD R9, R0, -0x4b, R7 ;  /* 0xffffffb500097824 */ /* 0x000fe200078e0207 */
[----:B------:R-:W-:Y:S01]  /*00e0*/  HFMA2.MMA R0, -RZ, RZ, 0, 0 ;  /* 0x00000000ff007435 */ /* 0x000fe200000001ff */
[----:B------:R-:W-:Y:S02]  /*00f0*/  MOV R7, RZ ;  /* 0x000000ff00077202 */ /* 0x000fe40000000f00 */
[----:B----4-:R-:W-:-:S05]  /*0100*/  IMAD.WIDE R4, R9, 0x4, R4 ;  /* 0x0000000409047825 */ /* 0x010fca00078e0204 */
[----:B------:R-:W2:Y:S04]  /*0110*/  @!P0 LDG.E.EL R7, desc[UR4][R4.64] ;  /* 0x0000000404078981 */ /* 0x000ea8000c2e1900 */
[----:B------:R-:W2:Y:S02]  /*0120*/  @!P0 LDG.E R0, desc[UR4][R2.64] ;  /* 0x0000000402008981 */ /* 0x000ea4000c1e1900 */
[----:B--2---:R-:W-:Y:S01]  /*0130*/  FADD R7, R7, R0 ;  /* 0x0000000007077221 */ /* 0x004fe20000000000 */
[----:B------:R-:W-:Y:S06]  /*0140*/  @P0 EXIT ;  /* 0x000000000000094d */ /* 0x000fec0003800000 */
[----:B------:R-:W-:Y:S01]  /*0150*/  STG.E desc[UR4][R2.64], R7 ;  /* 0x0000000702007986 */ /* 0x000fe2000c101904 */
[----:B------:R-:W-:Y:S05]  /*0160*/  EXIT ;  /* 0x000000000000794d */ /* 0x000fea0003800000 */
.L_x_0:
[----:B------:R-:W-:-:S00]  /*0170*/  BRA `(.L_x_0) ;  /* 0xfffffffc00fc7947 */ /* 0x000fc0000383ffff */
[----:B------:R-:W-:-:S00]  /*0180*/  NOP ;  /* 0x0000000000007918 */ /* 0x000fc00000000000 */
[----:B------:R-:W-:-:S00]  /*0190*/  NOP ;  /* 0x0000000000007918 */ /* 0x000fc00000000000 */
[----:B------:R-:W-:-:S00]  /*01a0*/  NOP ;  /* 0x0000000000007918 */ /* 0x000fc00000000000 */
[----:B------:R-:W-:-:S00]  /*01b0*/  NOP ;  /* 0x0000000000007918 */ /* 0x000fc00000000000 */
[----:B------:R-:W-:-:S00]  /*01c0*/  NOP ;  /* 0x0000000000007918 */ /* 0x000fc00000000000 */
[----:B------:R-:W-:-:S00]  /*01d0*/  NOP ;  /* 0x0000000000007918 */ /* 0x000fc00000000000 */
[----:B------:R-:W-:-:S00]  /*01e0*/  NOP ;  /* 0x0000000000007918 */ /* 0x000fc00000000000 */
[----:B------:R-:W-:-:S00]  /*01f0*/  NOP ;  /* 0x0000000000007918 */ /* 0x000fc00000000000 */
.L_x_1:


//--------------------- .nv.constant0.triton_poi_fused_convolution_72 --------------------------
	.section	.nv.constant0.triton_poi_fused_convolution_72,"a",@progbits
	.sectionflags	@""
	.align	4
.nv.constant0.triton_poi_fused_convolution_72:
	.zero		548
